//
// Generated by NVIDIA NVVM Compiler
//
// Compiler Build ID: CL-36424714
// Cuda compilation tools, release 13.0, V13.0.88
// Based on NVVM 20.0.0
//

.version 9.0
.target sm_100
.address_size 64

	// .globl	_Z6kernelPiS_i

.visible .entry _Z6kernelPiS_i(
	.param .u64 .ptr .align 1 _Z6kernelPiS_i_param_0,
	.param .u64 .ptr .align 1 _Z6kernelPiS_i_param_1,
	.param .u32 _Z6kernelPiS_i_param_2
)
{
	.reg .pred 	%p<2>;
	.reg .b32 	%r<9>;
	.reg .b64 	%rd<8>;

	ld.param.u64 	%rd1, [_Z6kernelPiS_i_param_0];
	ld.param.u64 	%rd2, [_Z6kernelPiS_i_param_1];
	ld.param.u32 	%r2, [_Z6kernelPiS_i_param_2];
	mov.u32 	%r3, %tid.x;
	mov.u32 	%r4, %ctaid.x;
	mov.u32 	%r5, %ntid.x;
	mad.lo.s32 	%r1, %r4, %r5, %r3;
	setp.ge.s32 	%p1, %r1, %r2;
	@%p1 bra 	$L__BB0_2;
	cvta.to.global.u64 	%rd3, %rd1;
	cvta.to.global.u64 	%rd4, %rd2;
	mul.wide.u32 	%rd5, %r1, 4;
	add.s64 	%rd6, %rd3, %rd5;
	ld.global.u32 	%r6, [%rd6];
	add.s64 	%rd7, %rd4, %rd5;
	ld.global.u32 	%r7, [%rd7];
	add.s32 	%r8, %r7, %r6;
	st.global.u32 	[%rd7], %r8;
$L__BB0_2:
	ret;

}


// ===== COMPILED SASS (sm_100) =====

	.target	sm_100

	.elftype	@"ET_EXEC"


//--------------------- .note.nv.tkinfo           --------------------------
	.section	.note.nv.tkinfo,"",@"SHT_NOTE"
	.sectionflags	@"SHF_NOTE_NV_TKINFO"
	.tkinfo
        /*0018*/ 	.word	0x00000002
        /*0030*/ 	.string	""
        /*0030*/ 	.string	"ptxas"
        /*0030*/ 	.string	"Cuda compilation tools, release 13.0, V13.0.88"
        /*0030*/ 	.string	"Build cuda_13.0.r13.0/compiler.36424714_0"
        /*0030*/ 	.string	"-arch sm_100 -m 64 "



//--------------------- .note.nv.cuinfo           --------------------------
	.section	.note.nv.cuinfo,"",@"SHT_NOTE"
	.sectionflags	@"SHF_NOTE_NV_CUINFO"
        /*0018*/ 	.short	0x0002
        /*001a*/ 	.short	0x0064
        /*001c*/ 	.short	0x0082
	.zero		2


//--------------------- .nv.info                  --------------------------
	.section	.nv.info,"",@"SHT_CUDA_INFO"
	.align	4


	//----- nvinfo : EIATTR_REGCOUNT
	.align		4
        /*0000*/ 	.byte	0x04, 0x2f
        /*0002*/ 	.short	(.L_1 - .L_0)
	.align		4
.L_0:
        /*0004*/ 	.word	index@(_Z6kernelPiS_i)
        /*0008*/ 	.word	0x0000000a


	//----- nvinfo : EIATTR_FRAME_SIZE
	.align		4
.L_1:
        /*000c*/ 	.byte	0x04, 0x11
        /*000e*/ 	.short	(.L_3 - .L_2)
	.align		4
.L_2:
        /*0010*/ 	.word	index@(_Z6kernelPiS_i)
        /*0014*/ 	.word	0x00000000


	//----- nvinfo : EIATTR_MIN_STACK_SIZE
	.align		4
.L_3:
        /*0018*/ 	.byte	0x04, 0x12
        /*001a*/ 	.short	(.L_5 - .L_4)
	.align		4
.L_4:
        /*001c*/ 	.word	index@(_Z6kernelPiS_i)
        /*0020*/ 	.word	0x00000000
.L_5:


//--------------------- .nv.compat                --------------------------
	.section	.nv.compat,"",@"SHT_CUDA_COMPAT_INFO"
	.align	4
        /*0000*/ 	.byte	0x02, 0x09, 0x00, 0x00, 0x02, 0x02, 0x01, 0x00, 0x02, 0x05, 0x05, 0x00, 0x03, 0x07, 0x01, 0x01
        /*0010*/ 	.byte	0x02, 0x03, 0x00, 0x00, 0x02, 0x06, 0x01, 0x00, 0x04, 0x0b, 0x08, 0x00, 0x09, 0x00, 0x00, 0x00
        /*0020*/ 	.byte	0x00, 0x00, 0x00, 0x00


//--------------------- .nv.info._Z6kernelPiS_i   --------------------------
	.section	.nv.info._Z6kernelPiS_i,"",@"SHT_CUDA_INFO"
	.sectionflags	@""
	.align	4


	//----- nvinfo : EIATTR_CUDA_API_VERSION
	.align		4
        /*0000*/ 	.byte	0x04, 0x37
        /*0002*/ 	.short	(.L_7 - .L_6)
.L_6:
        /*0004*/ 	.word	0x00000082


	//----- nvinfo : EIATTR_KPARAM_INFO
	.align		4
.L_7:
        /*0008*/ 	.byte	0x04, 0x17
        /*000a*/ 	.short	(.L_9 - .L_8)
.L_8:
        /*000c*/ 	.word	0x00000000
        /*0010*/ 	.short	0x0002
        /*0012*/ 	.short	0x0010
        /*0014*/ 	.byte	0x00, 0xf0, 0x11, 0x00


	//----- nvinfo : EIATTR_KPARAM_INFO
	.align		4
.L_9:
        /*0018*/ 	.byte	0x04, 0x17
        /*001a*/ 	.short	(.L_11 - .L_10)
.L_10:
        /*001c*/ 	.word	0x00000000
        /*0020*/ 	.short	0x0001
        /*0022*/ 	.short	0x0008
        /*0024*/ 	.byte	0x00, 0xf5, 0x21, 0x00


	//----- nvinfo : EIATTR_KPARAM_INFO
	.align		4
.L_11:
        /*0028*/ 	.byte	0x04, 0x17
        /*002a*/ 	.short	(.L_13 - .L_12)
.L_12:
        /*002c*/ 	.word	0x00000000
        /*0030*/ 	.short	0x0000
        /*0032*/ 	.short	0x0000
        /*0034*/ 	.byte	0x00, 0xf5, 0x21, 0x00


	//----- nvinfo : EIATTR_SPARSE_MMA_MASK
	.align		4
.L_13:
        /*0038*/ 	.byte	0x03, 0x50
        /*003a*/ 	.short	0x0000


	//----- nvinfo : EIATTR_MAXREG_COUNT
	.align		4
        /*003c*/ 	.byte	0x03, 0x1b
        /*003e*/ 	.short	0x00ff


	//----- nvinfo : EIATTR_MERCURY_ISA_VERSION
	.align		4
        /*0040*/ 	.byte	0x03, 0x5f
        /*0042*/ 	.short	0x0101


	//----- nvinfo : EIATTR_VRC_CTA_INIT_COUNT
	.align		4
        /*0044*/ 	.byte	0x02, 0x4a
	.zero		1
	.zero		1


	//----- nvinfo : EIATTR_EXIT_INSTR_OFFSETS
	.align		4
        /*0048*/ 	.byte	0x04, 0x1c
        /*004a*/ 	.short	(.L_15 - .L_14)


	//   ....[0]....
.L_14:
        /*004c*/ 	.word	0x00000070


	//   ....[1]....
        /*0050*/ 	.word	0x00000110


	//----- nvinfo : EIATTR_CBANK_PARAM_SIZE
	.align		4
.L_15:
        /*0054*/ 	.byte	0x03, 0x19
        /*0056*/ 	.short	0x0014


	//----- nvinfo : EIATTR_PARAM_CBANK
	.align		4
        /*0058*/ 	.byte	0x04, 0x0a
        /*005a*/ 	.short	(.L_17 - .L_16)
	.align		4
.L_16:
        /*005c*/ 	.word	index@(.nv.constant0._Z6kernelPiS_i)
        /*0060*/ 	.short	0x0380
        /*0062*/ 	.short	0x0014


	//----- nvinfo : EIATTR_SW_WAR
	.align		4
.L_17:
        /*0064*/ 	.byte	0x04, 0x36
        /*0066*/ 	.short	(.L_19 - .L_18)
.L_18:
        /*0068*/ 	.word	0x00000008
.L_19:


//--------------------- .nv.callgraph             --------------------------
	.section	.nv.callgraph,"",@"SHT_CUDA_CALLGRAPH"
	.align	4
	.sectionentsize	8
	.align		4
        /*0000*/ 	.word	0x00000000
	.align		4
        /*0004*/ 	.word	0xffffffff
	.align		4
        /*0008*/ 	.word	0x00000000
	.align		4
        /*000c*/ 	.word	0xfffffffe
	.align		4
        /*0010*/ 	.word	0x00000000
	.align		4
        /*0014*/ 	.word	0xfffffffd
	.align		4
        /*0018*/ 	.word	0x00000000
	.align		4
        /*001c*/ 	.word	0xfffffffc


//--------------------- .text._Z6kernelPiS_i      --------------------------
	.section	.text._Z6kernelPiS_i,"ax",@progbits
	.align	128
        .global         _Z6kernelPiS_i
        .type           _Z6kernelPiS_i,@function
        .size           _Z6kernelPiS_i,(.L_x_1 - _Z6kernelPiS_i)
        .other          _Z6kernelPiS_i,@"STO_CUDA_ENTRY STV_DEFAULT"
_Z6kernelPiS_i:
.text._Z6kernelPiS_i:
[----:B------:R-:W-:Y:S01]  /*0000*/  LDC R1, c[0x0][0x37c] ;  /* 0x0000df00ff017b82 */ /* 0x000fe20000000800 */
[----:B------:R-:W0:Y:S07]  /*0010*/  S2R R7, SR_TID.X ;  /* 0x0000000000077919 */ /* 0x000e2e0000002100 */
[----:B------:R-:W0:Y:S01]  /*0020*/  S2UR UR4, SR_CTAID.X ;  /* 0x00000000000479c3 */ /* 0x000e220000002500 */
[----:B------:R-:W1:Y:S07]  /*0030*/  LDCU UR5, c[0x0][0x390] ;  /* 0x00007200ff0577ac */ /* 0x000e6e0008000800 */
[----:B------:R-:W0:Y:S02]  /*0040*/  LDC R0, c[0x0][0x360] ;  /* 0x0000d800ff007b82 */ /* 0x000e240000000800 */
[----:B0-----:R-:W-:-:S05]  /*0050*/  IMAD R7, R0, UR4, R7 ;  /* 0x0000000400077c24 */ /* 0x001fca000f8e0207 */
[----:B-1----:R-:W-:-:S13]  /*0060*/  ISETP.GE.AND P0, PT, R7, UR5, PT ;  /* 0x0000000507007c0c */ /* 0x002fda000bf06270 */
[----:B------:R-:W-:Y:S05]  /*0070*/  @P0 EXIT ;  /* 0x000000000000094d */ /* 0x000fea0003800000 */
[----:B------:R-:W0:Y:S01]  /*0080*/  LDC.64 R2, c[0x0][0x380] ;  /* 0x0000e000ff027b82 */ /* 0x000e220000000a00 */
[----:B------:R-:W1:Y:S07]  /*0090*/  LDCU.64 UR4, c[0x0][0x358] ;  /* 0x00006b00ff0477ac */ /* 0x000e6e0008000a00 */
[----:B------:R-:W2:Y:S01]  /*00a0*/  LDC.64 R4, c[0x0][0x388] ;  /* 0x0000e200ff047b82 */ /* 0x000ea20000000a00 */
[----:B0-----:R-:W-:-:S06]  /*00b0*/  IMAD.WIDE.U32 R2, R7, 0x4, R2 ;  /* 0x0000000407027825 */ /* 0x001fcc00078e0002 */
[----:B-1----:R-:W3:Y:S01]  /*00c0*/  LDG.E R2, desc[UR4][R2.64] ;  /* 0x0000000402027981 */ /* 0x002ee2000c1e1900 */
[----:B--2---:R-:W-:-:S05]  /*00d0*/  IMAD.WIDE.U32 R4, R7, 0x4, R4 ;  /* 0x0000000407047825 */ /* 0x004fca00078e0004 */
[----:B------:R-:W3:Y:S02]  /*00e0*/  LDG.E R7, desc[UR4][R4.64] ;  /* 0x0000000404077981 */ /* 0x000ee4000c1e1900 */
[----:B---3--:R-:W-:-:S05]  /*00f0*/  IADD3 R7, PT, PT, R2, R7, RZ ;  /* 0x0000000702077210 */ /* 0x008fca0007ffe0ff */
[----:B------:R-:W-:Y:S01]  /*0100*/  STG.E desc[UR4][R4.64], R7 ;  /* 0x0000000704007986 */ /* 0x000fe2000c101904 */
[----:B------:R-:W-:Y:S05]  /*0110*/  EXIT ;  /* 0x000000000000794d */ /* 0x000fea0003800000 */
.L_x_0:
[----:B------:R-:W-:-:S00]  /*0120*/  BRA `(.L_x_0) ;  /* 0xfffffffc00fc7947 */ /* 0x000fc0000383ffff */
[----:B------:R-:W-:-:S00]  /*0130*/  NOP ;  /* 0x0000000000007918 */ /* 0x000fc00000000000 */
        /* <DEDUP_REMOVED lines=12> */
.L_x_1:


//--------------------- .nv.shared.reserved.0     --------------------------
	.section	.nv.shared.reserved.0,"aw",@nobits
	.weak		__nv_reservedSMEM_offset_0_alias
	.size		__nv_reservedSMEM_offset_0_alias, 0, 64
	.other		__nv_reservedSMEM_offset_0_alias,@"STO_CUDA_RESERVED_SHARED STV_DEFAULT"
__nv_reservedSMEM_offset_0_alias:
	.zero		0
	.zero		64


//--------------------- .nv.constant0._Z6kernelPiS_i --------------------------
	.section	.nv.constant0._Z6kernelPiS_i,"a",@progbits
	.sectionflags	@""
	.align	4
.nv.constant0._Z6kernelPiS_i:
	.zero		916


//--------------------- SYMBOLS --------------------------

	.type		.nv.reservedSmem.offset0,@object
	.size		.nv.reservedSmem.offset0,0x4
